	.headerflags	@"EF_CUDA_TEXMODE_UNIFIED EF_CUDA_64BIT_ADDRESS EF_CUDA_ACCELERATORS EF_CUDA_SM90 EF_CUDA_VIRTUAL_SM(EF_CUDA_SM90)"
	.elftype	@"ET_EXEC"


//--------------------- .nv.info                  --------------------------
	.section	.nv.info,"",@"SHT_CUDA_INFO"
	.align	4


	//----- nvinfo : EIATTR_REGCOUNT
	.align		4
        /*0000*/ 	.byte	0x04, 0x2f
        /*0002*/ 	.short	(.L_3 - .L_2)
	.align		4
.L_2:
        /*0004*/ 	.word	index@(triton_poi_fused__native_batch_norm_legit_no_training_relu_3)
        /*0008*/ 	.word	0x00000020


	//----- nvinfo : EIATTR_MIN_STACK_SIZE
	.align		4
.L_3:
        /*000c*/ 	.byte	0x04, 0x12
        /*000e*/ 	.short	(.L_5 - .L_4)
	.align		4
.L_4:
        /*0010*/ 	.word	index@(triton_poi_fused__native_batch_norm_legit_no_training_relu_3)
        /*0014*/ 	.word	0x00000000


	//----- nvinfo : EIATTR_FRAME_SIZE
	.align		4
.L_5:
        /*0018*/ 	.byte	0x04, 0x11
        /*001a*/ 	.short	(.L_7 - .L_6)
	.align		4
.L_6:
        /*001c*/ 	.word	index@(triton_poi_fused__native_batch_norm_legit_no_training_relu_3)
        /*0020*/ 	.word	0x00000000


	//----- nvinfo : EIATTR_MIN_STACK_SIZE
	.align		4
.L_7:
        /*0024*/ 	.byte	0x04, 0x12
        /*0026*/ 	.short	(.L_9 - .L_8)
	.align		4
.L_8:
        /*0028*/ 	.word	index@(triton_poi_fused__native_batch_norm_legit_no_training_relu_3)
        /*002c*/ 	.word	0x00000000
.L_9:


//--------------------- .nv.info.triton_poi_fused__native_batch_norm_legit_no_training_relu_3 --------------------------
	.section	.nv.info.triton_poi_fused__native_batch_norm_legit_no_training_relu_3,"",@"SHT_CUDA_INFO"
	.sectionflags	@""
	.align	4


	//----- nvinfo : EIATTR_CUDA_API_VERSION
	.align		4
        /*0000*/ 	.byte	0x04, 0x37
        /*0002*/ 	.short	(.L_11 - .L_10)
.L_10:
        /*0004*/ 	.word	0x0000007c


	//----- nvinfo : EIATTR_KPARAM_INFO
	.align		4
.L_11:
        /*0008*/ 	.byte	0x04, 0x17
        /*000a*/ 	.short	(.L_13 - .L_12)
.L_12:
        /*000c*/ 	.word	0x00000000
        /*0010*/ 	.short	0x0006
        /*0012*/ 	.short	0x0030
        /*0014*/ 	.byte	0x00, 0xf0, 0x11, 0x00


	//----- nvinfo : EIATTR_KPARAM_INFO
	.align		4
.L_13:
        /*0018*/ 	.byte	0x04, 0x17
        /*001a*/ 	.short	(.L_15 - .L_14)
.L_14:
        /*001c*/ 	.word	0x00000000
        /*0020*/ 	.short	0x0005
        /*0022*/ 	.short	0x0028
        /*0024*/ 	.byte	0x00, 0xf4, 0x21, 0x00


	//----- nvinfo : EIATTR_KPARAM_INFO
	.align		4
.L_15:
        /*0028*/ 	.byte	0x04, 0x17
        /*002a*/ 	.short	(.L_17 - .L_16)
.L_16:
        /*002c*/ 	.word	0x00000000
        /*0030*/ 	.short	0x0004
        /*0032*/ 	.short	0x0020
        /*0034*/ 	.byte	0x00, 0xf4, 0x21, 0x00


	//----- nvinfo : EIATTR_KPARAM_INFO
	.align		4
.L_17:
        /*0038*/ 	.byte	0x04, 0x17
        /*003a*/ 	.short	(.L_19 - .L_18)
.L_18:
        /*003c*/ 	.word	0x00000000
        /*0040*/ 	.short	0x0003
        /*0042*/ 	.short	0x0018
        /*0044*/ 	.byte	0x00, 0xf4, 0x21, 0x00


	//----- nvinfo : EIATTR_KPARAM_INFO
	.align		4
.L_19:
        /*0048*/ 	.byte	0x04, 0x17
        /*004a*/ 	.short	(.L_21 - .L_20)
.L_20:
        /*004c*/ 	.word	0x00000000
        /*0050*/ 	.short	0x0002
        /*0052*/ 	.short	0x0010
        /*0054*/ 	.byte	0x00, 0xf4, 0x21, 0x00


	//----- nvinfo : EIATTR_KPARAM_INFO
	.align		4
.L_21:
        /*0058*/ 	.byte	0x04, 0x17
        /*005a*/ 	.short	(.L_23 - .L_22)
.L_22:
        /*005c*/ 	.word	0x00000000
        /*0060*/ 	.short	0x0001
        /*0062*/ 	.short	0x0008
        /*0064*/ 	.byte	0x00, 0xf4, 0x21, 0x00


	//----- nvinfo : EIATTR_KPARAM_INFO
	.align		4
.L_23:
        /*0068*/ 	.byte	0x04, 0x17
        /*006a*/ 	.short	(.L_25 - .L_24)
.L_24:
        /*006c*/ 	.word	0x00000000
        /*0070*/ 	.short	0x0000
        /*0072*/ 	.short	0x0000
        /*0074*/ 	.byte	0x00, 0xf4, 0x21, 0x00


	//----- nvinfo : EIATTR_SPARSE_MMA_MASK
	.align		4
.L_25:
        /*0078*/ 	.byte	0x03, 0x50
        /*007a*/ 	.short	0x0000


	//----- nvinfo : EIATTR_MAXREG_COUNT
	.align		4
        /*007c*/ 	.byte	0x03, 0x1b
        /*007e*/ 	.short	0x00ff


	//----- nvinfo : EIATTR_EXIT_INSTR_OFFSETS
	.align		4
        /*0080*/ 	.byte	0x04, 0x1c
        /*0082*/ 	.short	(.L_27 - .L_26)


	//   ....[0]....
.L_26:
        /*0084*/ 	.word	0x000006c0


	//----- nvinfo : EIATTR_REQNTID
	.align		4
.L_27:
        /*0088*/ 	.byte	0x04, 0x10
        /*008a*/ 	.short	(.L_29 - .L_28)
.L_28:
        /*008c*/ 	.word	0x00000080
        /*0090*/ 	.word	0x00000001
        /*0094*/ 	.word	0x00000001


	//----- nvinfo : EIATTR_CBANK_PARAM_SIZE
	.align		4
.L_29:
        /*0098*/ 	.byte	0x03, 0x19
        /*009a*/ 	.short	0x0034


	//----- nvinfo : EIATTR_PARAM_CBANK
	.align		4
        /*009c*/ 	.byte	0x04, 0x0a
        /*009e*/ 	.short	(.L_31 - .L_30)
	.align		4
.L_30:
        /*00a0*/ 	.word	index@(.nv.constant0.triton_poi_fused__native_batch_norm_legit_no_training_relu_3)
        /*00a4*/ 	.short	0x0210
        /*00a6*/ 	.short	0x0034


	//----- nvinfo : EIATTR_SW_WAR
	.align		4
.L_31:
        /*00a8*/ 	.byte	0x04, 0x36
        /*00aa*/ 	.short	(.L_33 - .L_32)
.L_32:
        /*00ac*/ 	.word	0x00000008
.L_33:


//--------------------- .nv.callgraph             --------------------------
	.section	.nv.callgraph,"",@"SHT_CUDA_CALLGRAPH"
	.align	4
	.sectionentsize	8
	.align		4
        /*0000*/ 	.word	0x00000000
	.align		4
        /*0004*/ 	.word	0xffffffff
	.align		4
        /*0008*/ 	.word	0x00000000
	.align		4
        /*000c*/ 	.word	0xfffffffe
	.align		4
        /*0010*/ 	.word	0x00000000
	.align		4
        /*0014*/ 	.word	0xfffffffd
	.align		4
        /*0018*/ 	.word	0x00000000
	.align		4
        /*001c*/ 	.word	0xfffffffc


//--------------------- .nv.constant4             --------------------------
	.section	.nv.constant4,"a",@progbits
	.align	8
	.align		8
.nv.constant4:
        /*0000*/ 	.dword	_$_str
	.align		8
        /*0008*/ 	.dword	_$_str_$_2


//--------------------- .text.triton_poi_fused__native_batch_norm_legit_no_training_relu_3 --------------------------
	.section	.text.triton_poi_fused__native_batch_norm_legit_no_training_relu_3,"ax",@progbits
	.align	128
        .global         triton_poi_fused__native_batch_norm_legit_no_training_relu_3
        .type           triton_poi_fused__native_batch_norm_legit_no_training_relu_3,@function
        .size           triton_poi_fused__native_batch_norm_legit_no_training_relu_3,(.L_x_1 - triton_poi_fused__native_batch_norm_legit_no_training_relu_3)
        .other          triton_poi_fused__native_batch_norm_legit_no_training_relu_3,@"STO_CUDA_ENTRY STV_DEFAULT"
triton_poi_fused__native_batch_norm_legit_no_training_relu_3:
.text.triton_poi_fused__native_batch_norm_legit_no_training_relu_3:
[----:B------:R-:W-:Y:S01]  /*0000*/  LDC R1, c[0x0][0x28] ;  /* 0x00000a00ff017b82 */ /* 0x000fe20000000800 */
[----:B------:R-:W1:Y:S01]  /*0010*/  S2R R0, SR_TID.X ;  /* 0x0000000000007919 */ /* 0x000e620000002100 */
[----:B------:R-:W-:-:S06]  /*0020*/  ULDC.64 UR4, c[0x0][0x208] ;  /* 0x0000820000047ab9 */ /* 0x000fcc0000000a00 */
[----:B------:R-:W2:Y:S01]  /*0030*/  LDC.64 R16, c[0x0][0x218] ;  /* 0x00008600ff107b82 */ /* 0x000ea20000000a00 */
[----:B------:R-:W3:Y:S07]  /*0040*/  S2R R3, SR_CTAID.X ;  /* 0x0000000000037919 */ /* 0x000eee0000002500 */
[----:B------:R-:W4:Y:S08]  /*0050*/  LDC.64 R14, c[0x0][0x210] ;  /* 0x00008400ff0e7b82 */ /* 0x000f300000000a00 */
[----:B------:R-:W5:Y:S01]  /*0060*/  LDC.64 R12, c[0x0][0x230] ;  /* 0x00008c00ff0c7b82 */ /* 0x000f620000000a00 */
[----:B-1----:R-:W-:-:S02]  /*0070*/  SHF.L.U32 R0, R0, 0x2, RZ ;  /* 0x0000000200007819 */ /* 0x002fc400000006ff */
[----:B---3--:R-:W-:Y:S02]  /*0080*/  SHF.R.S32.HI R5, RZ, 0x15, R3 ;  /* 0x00000015ff057819 */ /* 0x008fe40000011403 */
[----:B------:R-:W-:Y:S02]  /*0090*/  LOP3.LUT R0, R0, 0x1fc, RZ, 0xc0, !PT ;  /* 0x000001fc00007812 */ /* 0x000fe400078ec0ff */
[----:B------:R-:W-:Y:S02]  /*00a0*/  SGXT R5, R5, 0x1 ;  /* 0x000000010505781a */ /* 0x000fe40000000200 */
[----:B------:R-:W-:Y:S02]  /*00b0*/  LEA R18, R3, R0, 0xa ;  /* 0x0000000003127211 */ /* 0x000fe400078e50ff */
[----:B------:R-:W1:Y:S02]  /*00c0*/  LDC.64 R2, c[0x0][0x220] ;  /* 0x00008800ff027b82 */ /* 0x000e640000000a00 */
[----:B------:R-:W-:-:S04]  /*00d0*/  LEA.HI R5, R5, R18, RZ, 0x8 ;  /* 0x0000001205057211 */ /* 0x000fc800078f40ff */
[----:B------:R-:W-:Y:S02]  /*00e0*/  SHF.R.S32.HI R23, RZ, 0x8, R5 ;  /* 0x00000008ff177819 */ /* 0x000fe40000011405 */
[----:B------:R-:W-:Y:S02]  /*00f0*/  IADD3 R5, R5, 0x200, RZ ;  /* 0x0000020005057810 */ /* 0x000fe40007ffe0ff */
[----:B------:R-:W-:Y:S02]  /*0100*/  LEA.HI R0, R23, R23, RZ, 0x8 ;  /* 0x0000001717007211 */ /* 0x000fe400078f40ff */
[----:B------:R-:W-:Y:S02]  /*0110*/  SHF.R.S32.HI R5, RZ, 0x8, R5 ;  /* 0x00000008ff057819 */ /* 0x000fe40000011405 */
[----:B------:R-:W-:Y:S02]  /*0120*/  LOP3.LUT R0, R0, 0xffffff00, RZ, 0xc0, !PT ;  /* 0xffffff0000007812 */ /* 0x000fe400078ec0ff */
[----:B------:R-:W-:-:S02]  /*0130*/  LEA.HI R4, R5, R5, RZ, 0x8 ;  /* 0x0000000505047211 */ /* 0x000fc400078f40ff */
[----:B------:R-:W-:Y:S02]  /*0140*/  IADD3 R23, R23, -R0, RZ ;  /* 0x8000000017177210 */ /* 0x000fe40007ffe0ff */
[----:B------:R-:W-:-:S04]  /*0150*/  LOP3.LUT R4, R4, 0xffffff00, RZ, 0xc0, !PT ;  /* 0xffffff0004047812 */ /* 0x000fc800078ec0ff */
[----:B------:R-:W-:Y:S01]  /*0160*/  IADD3 R19, R5, -R4, RZ ;  /* 0x8000000405137210 */ /* 0x000fe20007ffe0ff */
[----:B-1----:R-:W-:-:S04]  /*0170*/  IMAD.WIDE R8, R23, 0x4, R2 ;  /* 0x0000000417087825 */ /* 0x002fc800078e0202 */
[----:B------:R-:W-:Y:S01]  /*0180*/  IMAD.WIDE R10, R19, 0x4, R2 ;  /* 0x00000004130a7825 */ /* 0x000fe200078e0202 */
[----:B------:R-:W3:Y:S01]  /*0190*/  LDG.E.EL R20, desc[UR4][R8.64] ;  /* 0x0000000408147981 */ /* 0x000ee2000c2e1900 */
[----:B------:R-:W1:Y:S03]  /*01a0*/  LDC.64 R2, c[0x0][0x228] ;  /* 0x00008a00ff027b82 */ /* 0x000e660000000a00 */
[----:B------:R-:W3:Y:S01]  /*01b0*/  LDG.E.EL R21, desc[UR4][R10.64] ;  /* 0x000000040a157981 */ /* 0x000ee2000c2e1900 */
[----:B--2---:R-:W-:-:S04]  /*01c0*/  IMAD.WIDE R26, R23, 0x4, R16 ;  /* 0x00000004171a7825 */ /* 0x004fc800078e0210 */
[----:B----4-:R-:W-:Y:S01]  /*01d0*/  IMAD.WIDE R14, R18, 0x4, R14 ;  /* 0x00000004120e7825 */ /* 0x010fe200078e020e */
[----:B------:R-:W2:Y:S04]  /*01e0*/  LDG.E.EL R0, desc[UR4][R26.64] ;  /* 0x000000041a007981 */ /* 0x000ea8000c2e1900 */
[----:B------:R-:W2:Y:S01]  /*01f0*/  LDG.E.128 R4, desc[UR4][R14.64] ;  /* 0x000000040e047981 */ /* 0x000ea2000c1e1d00 */
[----:B------:R-:W-:-:S03]  /*0200*/  IMAD.WIDE R16, R19, 0x4, R16 ;  /* 0x0000000413107825 */ /* 0x000fc600078e0210 */
[----:B------:R-:W4:Y:S04]  /*0210*/  LDG.E.128 R8, desc[UR4][R14.64+0x800] ;  /* 0x000800040e087981 */ /* 0x000f28000c1e1d00 */
[----:B------:R-:W4:Y:S01]  /*0220*/  LDG.E.EL R16, desc[UR4][R16.64] ;  /* 0x0000000410107981 */ /* 0x000f22000c2e1900 */
[----:B01----:R-:W-:-:S04]  /*0230*/  IMAD.WIDE R24, R23, 0x4, R2 ;  /* 0x0000000417187825 */ /* 0x003fc800078e0202 */
[----:B-----5:R-:W-:Y:S02]  /*0240*/  IMAD.WIDE R22, R23, 0x4, R12 ;  /* 0x0000000417167825 */ /* 0x020fe400078e020c */
[----:B------:R-:W5:Y:S04]  /*0250*/  LDG.E.EL R24, desc[UR4][R24.64] ;  /* 0x0000000418187981 */ /* 0x000f68000c2e1900 */
[----:B------:R-:W5:Y:S01]  /*0260*/  LDG.E.EL R23, desc[UR4][R22.64] ;  /* 0x0000000416177981 */ /* 0x000f62000c2e1900 */
[----:B------:R-:W-:-:S04]  /*0270*/  IMAD.WIDE R2, R19, 0x4, R2 ;  /* 0x0000000413027825 */ /* 0x000fc800078e0202 */
[----:B------:R-:W-:Y:S02]  /*0280*/  IMAD.WIDE R28, R19, 0x4, R12 ;  /* 0x00000004131c7825 */ /* 0x000fe400078e020c */
[----:B------:R0:W4:Y:S04]  /*0290*/  LDG.E.EL R12, desc[UR4][R2.64] ;  /* 0x00000004020c7981 */ /* 0x000128000c2e1900 */
[----:B------:R-:W4:Y:S01]  /*02a0*/  LDG.E.EL R13, desc[UR4][R28.64] ;  /* 0x000000041c0d7981 */ /* 0x000f22000c2e1900 */
[----:B0-----:R-:W-:Y:S01]  /*02b0*/  HFMA2.MMA R3, -RZ, RZ, 1.625, 0 ;  /* 0x3e800000ff037435 */ /* 0x001fe200000001ff */
[----:B---3--:R-:W-:-:S04]  /*02c0*/  FADD R20, R20, 9.9999997473787516356e-06 ;  /* 0x3727c5ac14147421 */ /* 0x008fc80000000000 */
[----:B------:R-:W0:Y:S01]  /*02d0*/  MUFU.SQRT R19, R20 ;  /* 0x0000001400137308 */ /* 0x000e220000002000 */
[----:B------:R-:W-:-:S07]  /*02e0*/  FADD R21, R21, 9.9999997473787516356e-06 ;  /* 0x3727c5ac15157421 */ /* 0x000fce0000000000 */
[----:B------:R-:W1:Y:S01]  /*02f0*/  MUFU.SQRT R25, R21 ;  /* 0x0000001500197308 */ /* 0x000e620000002000 */
[C---:B0-----:R-:W-:Y:S02]  /*0300*/  FSETP.GT.AND P0, PT, R19.reuse, 8.50705917302346158658e+37, PT ;  /* 0x7e8000001300780b */ /* 0x041fe40003f04000 */
[----:B------:R-:W-:Y:S02]  /*0310*/  FSETP.GEU.AND P2, PT, R19, 1.175494350822287508e-38, PT ;  /* 0x008000001300780b */ /* 0x000fe40003f4e000 */
[C---:B-1----:R-:W-:Y:S02]  /*0320*/  FSETP.GT.AND P1, PT, R25.reuse, 8.50705917302346158658e+37, PT ;  /* 0x7e8000001900780b */ /* 0x042fe40003f24000 */
[----:B------:R-:W-:-:S07]  /*0330*/  FSETP.GEU.AND P3, PT, R25, 1.175494350822287508e-38, PT ;  /* 0x008000001900780b */ /* 0x000fce0003f6e000 */
[----:B------:R-:W-:-:S04]  /*0340*/  @P0 FMUL R19, R19, 0.25 ;  /* 0x3e80000013130820 */ /* 0x000fc80000400000 */
[----:B------:R-:W-:Y:S01]  /*0350*/  @!P2 FMUL R19, R19, 16777216 ;  /* 0x4b8000001313a820 */ /* 0x000fe20000400000 */
[----:B------:R-:W-:-:S05]  /*0360*/  @P1 FMUL R25, R25, 0.25 ;  /* 0x3e80000019191820 */ /* 0x000fca0000400000 */
[----:B------:R-:W0:Y:S01]  /*0370*/  MUFU.RCP R19, R19 ;  /* 0x0000001300137308 */ /* 0x000e220000001000 */
[----:B------:R-:W-:Y:S01]  /*0380*/  @!P3 FMUL R25, R25, 16777216 ;  /* 0x4b8000001919b820 */ /* 0x000fe20000400000 */
[----:B------:R-:W-:-:S06]  /*0390*/  FSEL R2, R3, 1, P0 ;  /* 0x3f80000003027808 */ /* 0x000fcc0000000000 */
[----:B------:R-:W1:Y:S01]  /*03a0*/  MUFU.RCP R14, R25 ;  /* 0x00000019000e7308 */ /* 0x000e620000001000 */
[----:B------:R-:W-:Y:S01]  /*03b0*/  FSEL R3, R3, 1, P1 ;  /* 0x3f80000003037808 */ /* 0x000fe20000800000 */
[----:B------:R-:W-:Y:S01]  /*03c0*/  @!P2 FMUL R2, R2, 16777216 ;  /* 0x4b8000000202a820 */ /* 0x000fe20000400000 */
[----:B--2---:R-:W-:-:S03]  /*03d0*/  FADD R4, R4, -R0 ;  /* 0x8000000004047221 */ /* 0x004fc60000000000 */
[----:B------:R-:W-:Y:S01]  /*03e0*/  @!P3 FMUL R3, R3, 16777216 ;  /* 0x4b8000000303b820 */ /* 0x000fe20000400000 */
[----:B0-----:R-:W-:Y:S01]  /*03f0*/  FMUL R15, R19, R2 ;  /* 0x00000002130f7220 */ /* 0x001fe20000400000 */
[--C-:B------:R-:W-:Y:S01]  /*0400*/  FADD R20, R5, -R0.reuse ;  /* 0x8000000005147221 */ /* 0x100fe20000000000 */
[--C-:B------:R-:W-:Y:S01]  /*0410*/  FADD R6, R6, -R0.reuse ;  /* 0x8000000006067221 */ /* 0x100fe20000000000 */
[----:B------:R-:W-:Y:S01]  /*0420*/  FADD R0, R7, -R0 ;  /* 0x8000000007007221 */ /* 0x000fe20000000000 */
[C---:B------:R-:W-:Y:S01]  /*0430*/  FMUL R5, R15.reuse, R4 ;  /* 0x000000040f057220 */ /* 0x040fe20000400000 */
[C---:B------:R-:W-:Y:S01]  /*0440*/  FMUL R4, R15.reuse, R20 ;  /* 0x000000140f047220 */ /* 0x040fe20000400000 */
[----:B-1----:R-:W-:Y:S02]  /*0450*/  FMUL R14, R14, R3 ;  /* 0x000000030e0e7220 */ /* 0x002fe40000400000 */
[----:B------:R-:W0:Y:S01]  /*0460*/  LDC.64 R2, c[0x0][0x238] ;  /* 0x00008e00ff027b82 */ /* 0x000e220000000a00 */
[C---:B------:R-:W-:Y:S01]  /*0470*/  FMUL R20, R15.reuse, R6 ;  /* 0x000000060f147220 */ /* 0x040fe20000400000 */
[----:B------:R-:W-:Y:S01]  /*0480*/  FMUL R6, R15, R0 ;  /* 0x000000000f067220 */ /* 0x000fe20000400000 */
[--C-:B----4-:R-:W-:Y:S01]  /*0490*/  FADD R7, R8, -R16.reuse ;  /* 0x8000001008077221 */ /* 0x110fe20000000000 */
[--C-:B------:R-:W-:Y:S01]  /*04a0*/  FADD R9, R9, -R16.reuse ;  /* 0x8000001009097221 */ /* 0x100fe20000000000 */
[--C-:B------:R-:W-:Y:S01]  /*04b0*/  FADD R15, R10, -R16.reuse ;  /* 0x800000100a0f7221 */ /* 0x100fe20000000000 */
[C-C-:B-----5:R-:W-:Y:S01]  /*04c0*/  FFMA R0, R24.reuse, R5, R23.reuse ;  /* 0x0000000518007223 */ /* 0x160fe20000000017 */
[----:B------:R-:W-:Y:S01]  /*04d0*/  FADD R11, R11, -R16 ;  /* 0x800000100b0b7221 */ /* 0x000fe20000000000 */
[C-C-:B------:R-:W-:Y:S01]  /*04e0*/  FFMA R4, R24.reuse, R4, R23.reuse ;  /* 0x0000000418047223 */ /* 0x140fe20000000017 */
[C-C-:B------:R-:W-:Y:S01]  /*04f0*/  FFMA R5, R24.reuse, R20, R23.reuse ;  /* 0x0000001418057223 */ /* 0x140fe20000000017 */
[----:B------:R-:W-:Y:S01]  /*0500*/  FFMA R23, R24, R6, R23 ;  /* 0x0000000618177223 */ /* 0x000fe20000000017 */
[C---:B------:R-:W-:Y:S01]  /*0510*/  FMUL R7, R14.reuse, R7 ;  /* 0x000000070e077220 */ /* 0x040fe20000400000 */
[C---:B------:R-:W-:Y:S01]  /*0520*/  FMUL R8, R14.reuse, R9 ;  /* 0x000000090e087220 */ /* 0x040fe20000400000 */
[C---:B------:R-:W-:Y:S01]  /*0530*/  FMUL R6, R14.reuse, R15 ;  /* 0x0000000f0e067220 */ /* 0x040fe20000400000 */
[----:B------:R-:W-:Y:S01]  /*0540*/  FMUL R14, R14, R11 ;  /* 0x0000000b0e0e7220 */ /* 0x000fe20000400000 */
[C-C-:B------:R-:W-:Y:S01]  /*0550*/  FFMA R9, R12.reuse, R7, R13.reuse ;  /* 0x000000070c097223 */ /* 0x140fe2000000000d */
[C-C-:B------:R-:W-:Y:S01]  /*0560*/  FFMA R8, R12.reuse, R8, R13.reuse ;  /* 0x000000080c087223 */ /* 0x140fe2000000000d */
[C-C-:B------:R-:W-:Y:S01]  /*0570*/  FFMA R10, R12.reuse, R6, R13.reuse ;  /* 0x000000060c0a7223 */ /* 0x140fe2000000000d */
[----:B------:R-:W-:Y:S01]  /*0580*/  FFMA R14, R12, R14, R13 ;  /* 0x0000000e0c0e7223 */ /* 0x000fe2000000000d */
[----:B------:R-:W-:-:S02]  /*0590*/  FSETP.GEU.AND P6, PT, R23, RZ, PT ;  /* 0x000000ff1700720b */ /* 0x000fc40003fce000 */
[----:B------:R-:W-:Y:S02]  /*05a0*/  FSETP.GEU.AND P0, PT, R5, RZ, PT ;  /* 0x000000ff0500720b */ /* 0x000fe40003f0e000 */
[----:B------:R-:W-:Y:S02]  /*05b0*/  FSETP.GEU.AND P1, PT, R4, RZ, PT ;  /* 0x000000ff0400720b */ /* 0x000fe40003f2e000 */
[----:B------:R-:W-:Y:S02]  /*05c0*/  FSETP.GEU.AND P3, PT, R14, RZ, PT ;  /* 0x000000ff0e00720b */ /* 0x000fe40003f6e000 */
[----:B------:R-:W-:Y:S02]  /*05d0*/  SEL R7, R23, RZ, P6 ;  /* 0x000000ff17077207 */ /* 0x000fe40003000000 */
[----:B------:R-:W-:Y:S02]  /*05e0*/  FSETP.GEU.AND P2, PT, R0, RZ, PT ;  /* 0x000000ff0000720b */ /* 0x000fe40003f4e000 */
[----:B------:R-:W-:-:S02]  /*05f0*/  FSETP.GEU.AND P4, PT, R10, RZ, PT ;  /* 0x000000ff0a00720b */ /* 0x000fc40003f8e000 */
[----:B------:R-:W-:Y:S02]  /*0600*/  FSETP.GEU.AND P5, PT, R9, RZ, PT ;  /* 0x000000ff0900720b */ /* 0x000fe40003fae000 */
[----:B------:R-:W-:Y:S02]  /*0610*/  FSETP.GEU.AND P6, PT, R8, RZ, PT ;  /* 0x000000ff0800720b */ /* 0x000fe40003fce000 */
[----:B------:R-:W-:Y:S01]  /*0620*/  SEL R6, R5, RZ, P0 ;  /* 0x000000ff05067207 */ /* 0x000fe20000000000 */
[----:B0-----:R-:W-:Y:S01]  /*0630*/  IMAD.WIDE R2, R18, 0x4, R2 ;  /* 0x0000000412027825 */ /* 0x001fe200078e0202 */
[----:B------:R-:W-:Y:S02]  /*0640*/  SEL R5, R4, RZ, P1 ;  /* 0x000000ff04057207 */ /* 0x000fe40000800000 */
[----:B------:R-:W-:Y:S02]  /*0650*/  SEL R15, R14, RZ, P3 ;  /* 0x000000ff0e0f7207 */ /* 0x000fe40001800000 */
[----:B------:R-:W-:-:S02]  /*0660*/  SEL R4, R0, RZ, P2 ;  /* 0x000000ff00047207 */ /* 0x000fc40001000000 */
[----:B------:R-:W-:Y:S02]  /*0670*/  SEL R14, R10, RZ, P4 ;  /* 0x000000ff0a0e7207 */ /* 0x000fe40002000000 */
[----:B------:R-:W-:Y:S02]  /*0680*/  SEL R12, R9, RZ, P5 ;  /* 0x000000ff090c7207 */ /* 0x000fe40002800000 */
[----:B------:R-:W-:Y:S01]  /*0690*/  SEL R13, R8, RZ, P6 ;  /* 0x000000ff080d7207 */ /* 0x000fe20003000000 */
[----:B------:R-:W-:Y:S04]  /*06a0*/  STG.E.128 desc[UR4][R2.64], R4 ;  /* 0x0000000402007986 */ /* 0x000fe8000c101d04 */
[----:B------:R-:W-:Y:S01]  /*06b0*/  STG.E.128 desc[UR4][R2.64+0x800], R12 ;  /* 0x0008000c02007986 */ /* 0x000fe2000c101d04 */
[----:B------:R-:W-:Y:S05]  /*06c0*/  EXIT ;  /* 0x000000000000794d */ /* 0x000fea0003800000 */
.L_x_0:
[----:B------:R-:W-:-:S00]  /*06d0*/  BRA `(.L_x_0) ;  /* 0xfffffffc00fc7947 */ /* 0x000fc0000383ffff */
[----:B------:R-:W-:-:S00]  /*06e0*/  NOP ;  /* 0x0000000000007918 */ /* 0x000fc00000000000 */
        /* <DEDUP_REMOVED lines=9> */
.L_x_1:


//--------------------- .nv.global.init           --------------------------
	.section	.nv.global.init,"aw",@progbits
.nv.global.init:
	.type		_$_str,@object
	.size		_$_str,(_$_str_$_2 - _$_str)
_$_str:
        /*0000*/ 	.byte	0x5f, 0x5f, 0x43, 0x55, 0x44, 0x41, 0x5f, 0x46, 0x54, 0x5a, 0x00
	.type		_$_str_$_2,@object
	.size		_$_str_$_2,(.L_1 - _$_str_$_2)
_$_str_$_2:
        /*000b*/ 	.byte	0x5f, 0x5f, 0x43, 0x55, 0x44, 0x41, 0x5f, 0x50, 0x52, 0x45, 0x43, 0x5f, 0x53, 0x51, 0x52, 0x54
        /*001b*/ 	.byte	0x00
.L_1:


//--------------------- .nv.constant0.triton_poi_fused__native_batch_norm_legit_no_training_relu_3 --------------------------
	.section	.nv.constant0.triton_poi_fused__native_batch_norm_legit_no_training_relu_3,"a",@progbits
	.sectionflags	@""
	.align	4
.nv.constant0.triton_poi_fused__native_batch_norm_legit_no_training_relu_3:
	.zero		580
